	.headerflags	@"EF_CUDA_TEXMODE_UNIFIED EF_CUDA_64BIT_ADDRESS EF_CUDA_ACCELERATORS EF_CUDA_SM90 EF_CUDA_VIRTUAL_SM(EF_CUDA_SM90)"
	.elftype	@"ET_EXEC"


//--------------------- .nv.info                  --------------------------
	.section	.nv.info,"",@"SHT_CUDA_INFO"
	.align	4


	//----- nvinfo : EIATTR_REGCOUNT
	.align		4
        /*0000*/ 	.byte	0x04, 0x2f
        /*0002*/ 	.short	(.L_1 - .L_0)
	.align		4
.L_0:
        /*0004*/ 	.word	index@(triton_poi_fused_convolution_relu_threshold_backward_4)
        /*0008*/ 	.word	0x00000012


	//----- nvinfo : EIATTR_MIN_STACK_SIZE
	.align		4
.L_1:
        /*000c*/ 	.byte	0x04, 0x12
        /*000e*/ 	.short	(.L_3 - .L_2)
	.align		4
.L_2:
        /*0010*/ 	.word	index@(triton_poi_fused_convolution_relu_threshold_backward_4)
        /*0014*/ 	.word	0x00000000


	//----- nvinfo : EIATTR_FRAME_SIZE
	.align		4
.L_3:
        /*0018*/ 	.byte	0x04, 0x11
        /*001a*/ 	.short	(.L_5 - .L_4)
	.align		4
.L_4:
        /*001c*/ 	.word	index@(triton_poi_fused_convolution_relu_threshold_backward_4)
        /*0020*/ 	.word	0x00000000


	//----- nvinfo : EIATTR_MIN_STACK_SIZE
	.align		4
.L_5:
        /*0024*/ 	.byte	0x04, 0x12
        /*0026*/ 	.short	(.L_7 - .L_6)
	.align		4
.L_6:
        /*0028*/ 	.word	index@(triton_poi_fused_convolution_relu_threshold_backward_4)
        /*002c*/ 	.word	0x00000000
.L_7:


//--------------------- .nv.info.triton_poi_fused_convolution_relu_threshold_backward_4 --------------------------
	.section	.nv.info.triton_poi_fused_convolution_relu_threshold_backward_4,"",@"SHT_CUDA_INFO"
	.sectionflags	@""
	.align	4


	//----- nvinfo : EIATTR_CUDA_API_VERSION
	.align		4
        /*0000*/ 	.byte	0x04, 0x37
        /*0002*/ 	.short	(.L_9 - .L_8)
.L_8:
        /*0004*/ 	.word	0x0000007c


	//----- nvinfo : EIATTR_KPARAM_INFO
	.align		4
.L_9:
        /*0008*/ 	.byte	0x04, 0x17
        /*000a*/ 	.short	(.L_11 - .L_10)
.L_10:
        /*000c*/ 	.word	0x00000000
        /*0010*/ 	.short	0x0005
        /*0012*/ 	.short	0x0024
        /*0014*/ 	.byte	0x00, 0xf0, 0x11, 0x00


	//----- nvinfo : EIATTR_KPARAM_INFO
	.align		4
.L_11:
        /*0018*/ 	.byte	0x04, 0x17
        /*001a*/ 	.short	(.L_13 - .L_12)
.L_12:
        /*001c*/ 	.word	0x00000000
        /*0020*/ 	.short	0x0004
        /*0022*/ 	.short	0x0020
        /*0024*/ 	.byte	0x00, 0xf0, 0x11, 0x00


	//----- nvinfo : EIATTR_KPARAM_INFO
	.align		4
.L_13:
        /*0028*/ 	.byte	0x04, 0x17
        /*002a*/ 	.short	(.L_15 - .L_14)
.L_14:
        /*002c*/ 	.word	0x00000000
        /*0030*/ 	.short	0x0003
        /*0032*/ 	.short	0x0018
        /*0034*/ 	.byte	0x00, 0xf4, 0x21, 0x00


	//----- nvinfo : EIATTR_KPARAM_INFO
	.align		4
.L_15:
        /*0038*/ 	.byte	0x04, 0x17
        /*003a*/ 	.short	(.L_17 - .L_16)
.L_16:
        /*003c*/ 	.word	0x00000000
        /*0040*/ 	.short	0x0002
        /*0042*/ 	.short	0x0010
        /*0044*/ 	.byte	0x00, 0xf4, 0x21, 0x00


	//----- nvinfo : EIATTR_KPARAM_INFO
	.align		4
.L_17:
        /*0048*/ 	.byte	0x04, 0x17
        /*004a*/ 	.short	(.L_19 - .L_18)
.L_18:
        /*004c*/ 	.word	0x00000000
        /*0050*/ 	.short	0x0001
        /*0052*/ 	.short	0x0008
        /*0054*/ 	.byte	0x00, 0xf4, 0x21, 0x00


	//----- nvinfo : EIATTR_KPARAM_INFO
	.align		4
.L_19:
        /*0058*/ 	.byte	0x04, 0x17
        /*005a*/ 	.short	(.L_21 - .L_20)
.L_20:
        /*005c*/ 	.word	0x00000000
        /*0060*/ 	.short	0x0000
        /*0062*/ 	.short	0x0000
        /*0064*/ 	.byte	0x00, 0xf4, 0x21, 0x00


	//----- nvinfo : EIATTR_SPARSE_MMA_MASK
	.align		4
.L_21:
        /*0068*/ 	.byte	0x03, 0x50
        /*006a*/ 	.short	0x0000


	//----- nvinfo : EIATTR_MAXREG_COUNT
	.align		4
        /*006c*/ 	.byte	0x03, 0x1b
        /*006e*/ 	.short	0x00ff


	//----- nvinfo : EIATTR_EXIT_INSTR_OFFSETS
	.align		4
        /*0070*/ 	.byte	0x04, 0x1c
        /*0072*/ 	.short	(.L_23 - .L_22)


	//   ....[0]....
.L_22:
        /*0074*/ 	.word	0x000003e0


	//   ....[1]....
        /*0078*/ 	.word	0x00000400


	//----- nvinfo : EIATTR_REQNTID
	.align		4
.L_23:
        /*007c*/ 	.byte	0x04, 0x10
        /*007e*/ 	.short	(.L_25 - .L_24)
.L_24:
        /*0080*/ 	.word	0x00000080
        /*0084*/ 	.word	0x00000001
        /*0088*/ 	.word	0x00000001


	//----- nvinfo : EIATTR_CBANK_PARAM_SIZE
	.align		4
.L_25:
        /*008c*/ 	.byte	0x03, 0x19
        /*008e*/ 	.short	0x0028


	//----- nvinfo : EIATTR_PARAM_CBANK
	.align		4
        /*0090*/ 	.byte	0x04, 0x0a
        /*0092*/ 	.short	(.L_27 - .L_26)
	.align		4
.L_26:
        /*0094*/ 	.word	index@(.nv.constant0.triton_poi_fused_convolution_relu_threshold_backward_4)
        /*0098*/ 	.short	0x0210
        /*009a*/ 	.short	0x0028


	//----- nvinfo : EIATTR_SW_WAR
	.align		4
.L_27:
        /*009c*/ 	.byte	0x04, 0x36
        /*009e*/ 	.short	(.L_29 - .L_28)
.L_28:
        /*00a0*/ 	.word	0x00000008
.L_29:


//--------------------- .nv.callgraph             --------------------------
	.section	.nv.callgraph,"",@"SHT_CUDA_CALLGRAPH"
	.align	4
	.sectionentsize	8
	.align		4
        /*0000*/ 	.word	0x00000000
	.align		4
        /*0004*/ 	.word	0xffffffff
	.align		4
        /*0008*/ 	.word	0x00000000
	.align		4
        /*000c*/ 	.word	0xfffffffe
	.align		4
        /*0010*/ 	.word	0x00000000
	.align		4
        /*0014*/ 	.word	0xfffffffd
	.align		4
        /*0018*/ 	.word	0x00000000
	.align		4
        /*001c*/ 	.word	0xfffffffc


//--------------------- .text.triton_poi_fused_convolution_relu_threshold_backward_4 --------------------------
	.section	.text.triton_poi_fused_convolution_relu_threshold_backward_4,"ax",@progbits
	.sectionflags	@"SHF_BARRIERS=1"
	.align	128
        .global         triton_poi_fused_convolution_relu_threshold_backward_4
        .type           triton_poi_fused_convolution_relu_threshold_backward_4,@function
        .size           triton_poi_fused_convolution_relu_threshold_backward_4,(.L_x_1 - triton_poi_fused_convolution_relu_threshold_backward_4)
        .other          triton_poi_fused_convolution_relu_threshold_backward_4,@"STO_CUDA_ENTRY STV_DEFAULT"
triton_poi_fused_convolution_relu_threshold_backward_4:
.text.triton_poi_fused_convolution_relu_threshold_backward_4:
[----:B------:R-:W0:Y:S02]  /*0000*/  LDC R1, c[0x0][0x28] ;  /* 0x00000a00ff017b82 */ /* 0x000e240000000800 */
[----:B------:R-:W1:Y:S01]  /*0010*/  S2R R14, SR_TID.X ;  /* 0x00000000000e7919 */ /* 0x000e620000002100 */
[----:B------:R-:W2:Y:S01]  /*0020*/  LDC.64 R6, c[0x0][0x218] ;  /* 0x00008600ff067b82 */ /* 0x000ea20000000a00 */
[----:B------:R-:W-:Y:S01]  /*0030*/  CS2R R12, SRZ ;  /* 0x00000000000c7805 */ /* 0x000fe2000001ff00 */
[----:B------:R-:W-:Y:S01]  /*0040*/  ULDC.64 UR6, c[0x0][0x208] ;  /* 0x0000820000067ab9 */ /* 0x000fe20000000a00 */
[----:B------:R-:W3:Y:S01]  /*0050*/  S2R R4, SR_CTAID.Y ;  /* 0x0000000000047919 */ /* 0x000ee20000002600 */
[----:B------:R-:W4:Y:S04]  /*0060*/  S2R R0, SR_CTAID.X ;  /* 0x0000000000007919 */ /* 0x000f280000002500 */
[----:B------:R-:W5:Y:S01]  /*0070*/  LDC.64 R2, c[0x0][0x210] ;  /* 0x00008400ff027b82 */ /* 0x000f620000000a00 */
[----:B-1----:R-:W-:Y:S01]  /*0080*/  IMAD.SHL.U32 R9, R14, 0x2, RZ ;  /* 0x000000020e097824 */ /* 0x002fe200078e00ff */
[----:B---3--:R-:W-:-:S04]  /*0090*/  SHF.R.S32.HI R8, RZ, 0x17, R4 ;  /* 0x00000017ff087819 */ /* 0x008fc80000011404 */
[----:B------:R-:W-:Y:S02]  /*00a0*/  LOP3.LUT R9, R9, 0xfe, RZ, 0xc0, !PT ;  /* 0x000000fe09097812 */ /* 0x000fe400078ec0ff */
[----:B------:R-:W-:Y:S02]  /*00b0*/  SGXT R8, R8, 0x1 ;  /* 0x000000010808781a */ /* 0x000fe40000000200 */
[----:B------:R-:W-:Y:S02]  /*00c0*/  PRMT R5, R9, 0x6540, R4 ;  /* 0x0000654009057816 */ /* 0x000fe40000000004 */
[----:B----4-:R-:W-:Y:S02]  /*00d0*/  ISETP.GE.AND P0, PT, R0, 0x4, PT ;  /* 0x000000040000780c */ /* 0x010fe40003f06270 */
[----:B------:R-:W-:-:S04]  /*00e0*/  LEA.HI R8, R8, R5, RZ, 0x8 ;  /* 0x0000000508087211 */ /* 0x000fc800078f40ff */
[C---:B------:R-:W-:Y:S01]  /*00f0*/  LOP3.LUT R10, R8.reuse, 0xffffff00, RZ, 0xc0, !PT ;  /* 0xffffff00080a7812 */ /* 0x040fe200078ec0ff */
[----:B------:R-:W-:-:S04]  /*0100*/  IMAD.SHL.U32 R8, R8, 0x4, RZ ;  /* 0x0000000408087824 */ /* 0x000fc800078e00ff */
[----:B------:R-:W-:Y:S01]  /*0110*/  IMAD.IADD R11, R5, 0x1, -R10 ;  /* 0x00000001050b7824 */ /* 0x000fe200078e0a0a */
[----:B------:R-:W-:-:S03]  /*0120*/  LOP3.LUT R8, R8, 0xfffffc00, RZ, 0xc0, !PT ;  /* 0xfffffc0008087812 */ /* 0x000fc600078ec0ff */
[----:B------:R-:W-:Y:S02]  /*0130*/  IMAD R5, R0, 0x100, R11 ;  /* 0x0000010000057824 */ /* 0x000fe400078e020b */
[----:B--2---:R-:W-:-:S04]  /*0140*/  IMAD.WIDE R6, R11, 0x4, R6 ;  /* 0x000000040b067825 */ /* 0x004fc800078e0206 */
[----:B------:R-:W-:Y:S02]  /*0150*/  IMAD.IADD R5, R5, 0x1, R8 ;  /* 0x0000000105057824 */ /* 0x000fe400078e0208 */
[----:B------:R-:W2:Y:S02]  /*0160*/  LDG.E.EL.64 R6, desc[UR6][R6.64] ;  /* 0x0000000606067981 */ /* 0x000ea4000c2e1b00 */
[----:B-----5:R-:W-:-:S05]  /*0170*/  IMAD.WIDE R2, R5, 0x4, R2 ;  /* 0x0000000405027825 */ /* 0x020fca00078e0202 */
[----:B------:R1:W2:Y:S01]  /*0180*/  @!P0 LDG.E.EL.64 R12, desc[UR6][R2.64] ;  /* 0x00000006020c8981 */ /* 0x0002a2000c2e1b00 */
[----:B------:R-:W3:Y:S01]  /*0190*/  S2UR UR5, SR_CgaCtaId ;  /* 0x00000000000579c3 */ /* 0x000ee20000008800 */
[----:B------:R-:W-:Y:S01]  /*01a0*/  UMOV UR4, 0x400 ;  /* 0x0000040000047882 */ /* 0x000fe20000000000 */
[----:B------:R-:W-:-:S06]  /*01b0*/  LOP3.LUT R11, R14, 0x7f, RZ, 0xc0, !PT ;  /* 0x0000007f0e0b7812 */ /* 0x000fcc00078ec0ff */
[----:B-1----:R-:W1:Y:S01]  /*01c0*/  LDC.64 R2, c[0x0][0x220] ;  /* 0x00008800ff027b82 */ /* 0x002e620000000a00 */
[----:B---3--:R-:W-:-:S06]  /*01d0*/  UPRMT UR4, UR5, 0x654, UR4 ;  /* 0x0000065405047896 */ /* 0x008fcc0008000004 */
[----:B------:R-:W-:Y:S02]  /*01e0*/  LEA R9, R9, UR4, 0x3 ;  /* 0x0000000409097c11 */ /* 0x000fe4000f8e18ff */
[----:B------:R-:W-:-:S04]  /*01f0*/  LOP3.LUT R8, R11, 0x80, RZ, 0xfc, !PT ;  /* 0x000000800b087812 */ /* 0x000fc800078efcff */
[----:B------:R-:W-:Y:S02]  /*0200*/  LEA R8, R8, UR4, 0x3 ;  /* 0x0000000408087c11 */ /* 0x000fe4000f8e18ff */
[----:B--2---:R-:W-:Y:S01]  /*0210*/  FSETP.GEU.AND P1, PT, R12, -R6, PT ;  /* 0x800000060c00720b */ /* 0x004fe20003f2e000 */
[----:B------:R-:W-:Y:S01]  /*0220*/  FADD R12, R6, R12 ;  /* 0x0000000c060c7221 */ /* 0x000fe20000000000 */
[----:B------:R-:W-:Y:S01]  /*0230*/  FADD R10, R7, R13 ;  /* 0x0000000d070a7221 */ /* 0x000fe20000000000 */
[----:B------:R-:W-:-:S03]  /*0240*/  FSETP.GEU.AND P2, PT, R13, -R7, PT ;  /* 0x800000070d00720b */ /* 0x000fc60003f4e000 */
[----:B------:R-:W-:Y:S02]  /*0250*/  FSEL R14, R12, RZ, P1 ;  /* 0x000000ff0c0e7208 */ /* 0x000fe40000800000 */
[----:B------:R-:W-:-:S03]  /*0260*/  FSEL R12, R10, RZ, P2 ;  /* 0x000000ff0a0c7208 */ /* 0x000fc60001000000 */
[----:B------:R-:W-:Y:S04]  /*0270*/  STS [R9], R14 ;  /* 0x0000000e09007388 */ /* 0x000fe80000000800 */
[----:B------:R2:W-:Y:S01]  /*0280*/  STS [R9+0x8], R12 ;  /* 0x0000080c09007388 */ /* 0x0005e20000000800 */
[----:B------:R-:W-:Y:S01]  /*0290*/  BAR.SYNC.DEFER_BLOCKING 0x0 ;  /* 0x0000000000007b1d */ /* 0x000fe20000010000 */
[C---:B------:R-:W-:Y:S01]  /*02a0*/  LEA R10, R11.reuse, UR4, 0x3 ;  /* 0x000000040b0a7c11 */ /* 0x040fe2000f8e18ff */
[----:B------:R-:W-:Y:S01]  /*02b0*/  IMAD.SHL.U32 R6, R4, 0x100, RZ ;  /* 0x0000010004067824 */ /* 0x000fe200078e00ff */
[----:B------:R-:W-:Y:S02]  /*02c0*/  PRMT R7, R11, 0x6540, R4 ;  /* 0x000065400b077816 */ /* 0x000fe40000000004 */
[----:B------:R-:W-:Y:S01]  /*02d0*/  FSETP.GTU.AND P1, PT, R12, RZ, PT ;  /* 0x000000ff0c00720b */ /* 0x000fe20003f2c000 */
[----:B------:R-:W-:Y:S01]  /*02e0*/  ULDC.64 UR4, c[0x0][0x228] ;  /* 0x00008a0000047ab9 */ /* 0x000fe20000000a00 */
[----:B------:R-:W3:Y:S04]  /*02f0*/  LDS R13, [R10] ;  /* 0x000000000a0d7984 */ /* 0x000ee80000000800 */
[----:B------:R-:W4:Y:S01]  /*0300*/  LDS R15, [R8] ;  /* 0x00000000080f7984 */ /* 0x000f220000000800 */
[----:B------:R-:W-:Y:S01]  /*0310*/  LOP3.LUT R11, R6, 0x80, R11, 0xfe, !PT ;  /* 0x00000080060b7812 */ /* 0x000fe200078efe0b */
[----:B------:R-:W-:Y:S01]  /*0320*/  IMAD R7, R7, 0x4, R0 ;  /* 0x0000000407077824 */ /* 0x000fe200078e0200 */
[----:B------:R-:W-:-:S03]  /*0330*/  FSETP.GTU.AND P2, PT, R14, RZ, PT ;  /* 0x000000ff0e00720b */ /* 0x000fc60003f4c000 */
[----:B------:R-:W-:Y:S01]  /*0340*/  IMAD R11, R11, 0x4, R0 ;  /* 0x000000040b0b7824 */ /* 0x000fe200078e0200 */
[----:B--2---:R-:W-:Y:S01]  /*0350*/  SEL R9, RZ, 0x100, P1 ;  /* 0x00000100ff097807 */ /* 0x004fe20000800000 */
[----:B-1----:R-:W-:Y:S01]  /*0360*/  IMAD.WIDE R6, R7, 0x4, R2 ;  /* 0x0000000407067825 */ /* 0x002fe200078e0202 */
[----:B------:R-:W-:-:S03]  /*0370*/  IADD3 R4, P1, R5, UR4, RZ ;  /* 0x0000000405047c10 */ /* 0x000fc6000ff3e0ff */
[----:B------:R-:W-:Y:S01]  /*0380*/  IMAD.WIDE R2, R11, 0x4, R2 ;  /* 0x000000040b027825 */ /* 0x000fe200078e0202 */
[----:B------:R-:W-:Y:S02]  /*0390*/  SEL R0, RZ, 0x1, P2 ;  /* 0x00000001ff007807 */ /* 0x000fe40001000000 */
[----:B------:R-:W-:-:S03]  /*03a0*/  LEA.HI.X.SX32 R5, R5, UR5, 0x1, P1 ;  /* 0x0000000505057c11 */ /* 0x000fc600088f0eff */
[----:B------:R-:W-:Y:S01]  /*03b0*/  IMAD.IADD R9, R0, 0x1, R9 ;  /* 0x0000000100097824 */ /* 0x000fe200078e0209 */
[----:B---3--:R1:W-:Y:S04]  /*03c0*/  @!P0 STG.E desc[UR6][R6.64], R13 ;  /* 0x0000000d06008986 */ /* 0x0083e8000c101906 */
[----:B----4-:R1:W-:Y:S01]  /*03d0*/  @!P0 STG.E desc[UR6][R2.64], R15 ;  /* 0x0000000f02008986 */ /* 0x0103e2000c101906 */
[----:B------:R-:W-:Y:S05]  /*03e0*/  @P0 EXIT ;  /* 0x000000000000094d */ /* 0x000fea0003800000 */
[----:B------:R-:W-:Y:S01]  /*03f0*/  STG.E.U16 desc[UR6][R4.64], R9 ;  /* 0x0000000904007986 */ /* 0x000fe2000c101506 */
[----:B------:R-:W-:Y:S05]  /*0400*/  EXIT ;  /* 0x000000000000794d */ /* 0x000fea0003800000 */
.L_x_0:
[----:B------:R-:W-:-:S00]  /*0410*/  BRA `(.L_x_0) ;  /* 0xfffffffc00fc7947 */ /* 0x000fc0000383ffff */
[----:B------:R-:W-:-:S00]  /*0420*/  NOP ;  /* 0x0000000000007918 */ /* 0x000fc00000000000 */
        /* <DEDUP_REMOVED lines=13> */
.L_x_1:


//--------------------- .nv.shared.triton_poi_fused_convolution_relu_threshold_backward_4 --------------------------
	.section	.nv.shared.triton_poi_fused_convolution_relu_threshold_backward_4,"aw",@nobits
	.sectionflags	@""
	.align	16
	.zero		1024


//--------------------- .nv.constant0.triton_poi_fused_convolution_relu_threshold_backward_4 --------------------------
	.section	.nv.constant0.triton_poi_fused_convolution_relu_threshold_backward_4,"a",@progbits
	.sectionflags	@""
	.align	4
.nv.constant0.triton_poi_fused_convolution_relu_threshold_backward_4:
	.zero		568
